//
// Generated by NVIDIA NVVM Compiler
//
// Compiler Build ID: CL-36424714
// Cuda compilation tools, release 13.0, V13.0.88
// Based on NVVM 20.0.0
//

.version 9.0
.target sm_100
.address_size 64

	// .globl	_Z26image_gradient_kernel_fp16PK6__halfPS_ii

.visible .entry _Z26image_gradient_kernel_fp16PK6__halfPS_ii(
	.param .u64 .ptr .align 1 _Z26image_gradient_kernel_fp16PK6__halfPS_ii_param_0,
	.param .u64 .ptr .align 1 _Z26image_gradient_kernel_fp16PK6__halfPS_ii_param_1,
	.param .u32 _Z26image_gradient_kernel_fp16PK6__halfPS_ii_param_2,
	.param .u32 _Z26image_gradient_kernel_fp16PK6__halfPS_ii_param_3
)
{
	.reg .pred 	%p<4>;
	.reg .b16 	%rs<7>;
	.reg .b32 	%r<18>;
	.reg .b64 	%rd<17>;

	ld.param.u64 	%rd1, [_Z26image_gradient_kernel_fp16PK6__halfPS_ii_param_0];
	ld.param.u64 	%rd2, [_Z26image_gradient_kernel_fp16PK6__halfPS_ii_param_1];
	ld.param.u32 	%r5, [_Z26image_gradient_kernel_fp16PK6__halfPS_ii_param_2];
	ld.param.u32 	%r4, [_Z26image_gradient_kernel_fp16PK6__halfPS_ii_param_3];
	mov.u32 	%r6, %ctaid.x;
	mov.u32 	%r7, %ntid.x;
	mov.u32 	%r8, %tid.x;
	mad.lo.s32 	%r1, %r6, %r7, %r8;
	mov.u32 	%r9, %ctaid.y;
	mov.u32 	%r10, %ntid.y;
	mov.u32 	%r11, %tid.y;
	mad.lo.s32 	%r12, %r9, %r10, %r11;
	add.s32 	%r13, %r4, -1;
	setp.ge.s32 	%p1, %r1, %r13;
	add.s32 	%r14, %r5, -1;
	setp.ge.s32 	%p2, %r12, %r14;
	or.pred  	%p3, %p1, %p2;
	@%p3 bra 	$L__BB0_2;
	cvta.to.global.u64 	%rd3, %rd1;
	cvta.to.global.u64 	%rd4, %rd2;
	mul.lo.s32 	%r15, %r4, %r12;
	cvt.s64.s32 	%rd5, %r15;
	cvt.s64.s32 	%rd6, %r1;
	add.s64 	%rd7, %rd6, %rd5;
	shl.b64 	%rd8, %rd7, 1;
	add.s64 	%rd9, %rd3, %rd8;
	add.s32 	%r16, %r15, %r1;
	mul.wide.s32 	%rd10, %r16, 2;
	add.s64 	%rd11, %rd3, %rd10;
	ld.global.u16 	%rs2, [%rd9+2];
	ld.global.u16 	%rs3, [%rd11];
	// begin inline asm
	{sub.f16 %rs1,%rs2,%rs3;
}
	// end inline asm
	add.s64 	%rd12, %rd4, %rd10;
	st.global.u16 	[%rd12], %rs1;
	mul.wide.s32 	%rd13, %r4, 2;
	add.s64 	%rd14, %rd11, %rd13;
	ld.global.u16 	%rs5, [%rd14];
	ld.global.u16 	%rs6, [%rd11];
	// begin inline asm
	{sub.f16 %rs4,%rs5,%rs6;
}
	// end inline asm
	mul.lo.s32 	%r17, %r4, %r5;
	mul.wide.s32 	%rd15, %r17, 2;
	add.s64 	%rd16, %rd12, %rd15;
	st.global.u16 	[%rd16], %rs4;
$L__BB0_2:
	ret;

}


// ===== COMPILED SASS (sm_100) =====

	.target	sm_100

	.elftype	@"ET_EXEC"


//--------------------- .note.nv.tkinfo           --------------------------
	.section	.note.nv.tkinfo,"",@"SHT_NOTE"
	.sectionflags	@"SHF_NOTE_NV_TKINFO"
	.tkinfo
        /*0018*/ 	.word	0x00000002
        /*0030*/ 	.string	""
        /*0030*/ 	.string	"ptxas"
        /*0030*/ 	.string	"Cuda compilation tools, release 13.0, V13.0.88"
        /*0030*/ 	.string	"Build cuda_13.0.r13.0/compiler.36424714_0"
        /*0030*/ 	.string	"-arch sm_100 -m 64 "



//--------------------- .note.nv.cuinfo           --------------------------
	.section	.note.nv.cuinfo,"",@"SHT_NOTE"
	.sectionflags	@"SHF_NOTE_NV_CUINFO"
        /*0018*/ 	.short	0x0002
        /*001a*/ 	.short	0x0064
        /*001c*/ 	.short	0x0082
	.zero		2


//--------------------- .nv.info                  --------------------------
	.section	.nv.info,"",@"SHT_CUDA_INFO"
	.align	4


	//----- nvinfo : EIATTR_REGCOUNT
	.align		4
        /*0000*/ 	.byte	0x04, 0x2f
        /*0002*/ 	.short	(.L_1 - .L_0)
	.align		4
.L_0:
        /*0004*/ 	.word	index@(_Z26image_gradient_kernel_fp16PK6__halfPS_ii)
        /*0008*/ 	.word	0x00000010


	//----- nvinfo : EIATTR_FRAME_SIZE
	.align		4
.L_1:
        /*000c*/ 	.byte	0x04, 0x11
        /*000e*/ 	.short	(.L_3 - .L_2)
	.align		4
.L_2:
        /*0010*/ 	.word	index@(_Z26image_gradient_kernel_fp16PK6__halfPS_ii)
        /*0014*/ 	.word	0x00000000


	//----- nvinfo : EIATTR_MIN_STACK_SIZE
	.align		4
.L_3:
        /*0018*/ 	.byte	0x04, 0x12
        /*001a*/ 	.short	(.L_5 - .L_4)
	.align		4
.L_4:
        /*001c*/ 	.word	index@(_Z26image_gradient_kernel_fp16PK6__halfPS_ii)
        /*0020*/ 	.word	0x00000000
.L_5:


//--------------------- .nv.compat                --------------------------
	.section	.nv.compat,"",@"SHT_CUDA_COMPAT_INFO"
	.align	4
        /*0000*/ 	.byte	0x02, 0x09, 0x00, 0x00, 0x02, 0x02, 0x01, 0x00, 0x02, 0x05, 0x05, 0x00, 0x03, 0x07, 0x01, 0x01
        /*0010*/ 	.byte	0x02, 0x03, 0x00, 0x00, 0x02, 0x06, 0x01, 0x00, 0x04, 0x0b, 0x08, 0x00, 0x09, 0x00, 0x00, 0x00
        /*0020*/ 	.byte	0x00, 0x00, 0x00, 0x00


//--------------------- .nv.info._Z26image_gradient_kernel_fp16PK6__halfPS_ii --------------------------
	.section	.nv.info._Z26image_gradient_kernel_fp16PK6__halfPS_ii,"",@"SHT_CUDA_INFO"
	.sectionflags	@""
	.align	4


	//----- nvinfo : EIATTR_CUDA_API_VERSION
	.align		4
        /*0000*/ 	.byte	0x04, 0x37
        /*0002*/ 	.short	(.L_7 - .L_6)
.L_6:
        /*0004*/ 	.word	0x00000082


	//----- nvinfo : EIATTR_KPARAM_INFO
	.align		4
.L_7:
        /*0008*/ 	.byte	0x04, 0x17
        /*000a*/ 	.short	(.L_9 - .L_8)
.L_8:
        /*000c*/ 	.word	0x00000000
        /*0010*/ 	.short	0x0003
        /*0012*/ 	.short	0x0014
        /*0014*/ 	.byte	0x00, 0xf0, 0x11, 0x00


	//----- nvinfo : EIATTR_KPARAM_INFO
	.align		4
.L_9:
        /*0018*/ 	.byte	0x04, 0x17
        /*001a*/ 	.short	(.L_11 - .L_10)
.L_10:
        /*001c*/ 	.word	0x00000000
        /*0020*/ 	.short	0x0002
        /*0022*/ 	.short	0x0010
        /*0024*/ 	.byte	0x00, 0xf0, 0x11, 0x00


	//----- nvinfo : EIATTR_KPARAM_INFO
	.align		4
.L_11:
        /*0028*/ 	.byte	0x04, 0x17
        /*002a*/ 	.short	(.L_13 - .L_12)
.L_12:
        /*002c*/ 	.word	0x00000000
        /*0030*/ 	.short	0x0001
        /*0032*/ 	.short	0x0008
        /*0034*/ 	.byte	0x00, 0xf5, 0x21, 0x00


	//----- nvinfo : EIATTR_KPARAM_INFO
	.align		4
.L_13:
        /*0038*/ 	.byte	0x04, 0x17
        /*003a*/ 	.short	(.L_15 - .L_14)
.L_14:
        /*003c*/ 	.word	0x00000000
        /*0040*/ 	.short	0x0000
        /*0042*/ 	.short	0x0000
        /*0044*/ 	.byte	0x00, 0xf5, 0x21, 0x00


	//----- nvinfo : EIATTR_SPARSE_MMA_MASK
	.align		4
.L_15:
        /*0048*/ 	.byte	0x03, 0x50
        /*004a*/ 	.short	0x0000


	//----- nvinfo : EIATTR_MAXREG_COUNT
	.align		4
        /*004c*/ 	.byte	0x03, 0x1b
        /*004e*/ 	.short	0x00ff


	//----- nvinfo : EIATTR_MERCURY_ISA_VERSION
	.align		4
        /*0050*/ 	.byte	0x03, 0x5f
        /*0052*/ 	.short	0x0101


	//----- nvinfo : EIATTR_VRC_CTA_INIT_COUNT
	.align		4
        /*0054*/ 	.byte	0x02, 0x4a
	.zero		1
	.zero		1


	//----- nvinfo : EIATTR_EXIT_INSTR_OFFSETS
	.align		4
        /*0058*/ 	.byte	0x04, 0x1c
        /*005a*/ 	.short	(.L_17 - .L_16)


	//   ....[0]....
.L_16:
        /*005c*/ 	.word	0x000000e0


	//   ....[1]....
        /*0060*/ 	.word	0x00000280


	//----- nvinfo : EIATTR_CBANK_PARAM_SIZE
	.align		4
.L_17:
        /*0064*/ 	.byte	0x03, 0x19
        /*0066*/ 	.short	0x0018


	//----- nvinfo : EIATTR_PARAM_CBANK
	.align		4
        /*0068*/ 	.byte	0x04, 0x0a
        /*006a*/ 	.short	(.L_19 - .L_18)
	.align		4
.L_18:
        /*006c*/ 	.word	index@(.nv.constant0._Z26image_gradient_kernel_fp16PK6__halfPS_ii)
        /*0070*/ 	.short	0x0380
        /*0072*/ 	.short	0x0018


	//----- nvinfo : EIATTR_SW_WAR
	.align		4
.L_19:
        /*0074*/ 	.byte	0x04, 0x36
        /*0076*/ 	.short	(.L_21 - .L_20)
.L_20:
        /*0078*/ 	.word	0x00000008
.L_21:


//--------------------- .nv.callgraph             --------------------------
	.section	.nv.callgraph,"",@"SHT_CUDA_CALLGRAPH"
	.align	4
	.sectionentsize	8
	.align		4
        /*0000*/ 	.word	0x00000000
	.align		4
        /*0004*/ 	.word	0xffffffff
	.align		4
        /*0008*/ 	.word	0x00000000
	.align		4
        /*000c*/ 	.word	0xfffffffe
	.align		4
        /*0010*/ 	.word	0x00000000
	.align		4
        /*0014*/ 	.word	0xfffffffd
	.align		4
        /*0018*/ 	.word	0x00000000
	.align		4
        /*001c*/ 	.word	0xfffffffc


//--------------------- .text._Z26image_gradient_kernel_fp16PK6__halfPS_ii --------------------------
	.section	.text._Z26image_gradient_kernel_fp16PK6__halfPS_ii,"ax",@progbits
	.align	128
        .global         _Z26image_gradient_kernel_fp16PK6__halfPS_ii
        .type           _Z26image_gradient_kernel_fp16PK6__halfPS_ii,@function
        .size           _Z26image_gradient_kernel_fp16PK6__halfPS_ii,(.L_x_1 - _Z26image_gradient_kernel_fp16PK6__halfPS_ii)
        .other          _Z26image_gradient_kernel_fp16PK6__halfPS_ii,@"STO_CUDA_ENTRY STV_DEFAULT"
_Z26image_gradient_kernel_fp16PK6__halfPS_ii:
.text._Z26image_gradient_kernel_fp16PK6__halfPS_ii:
[----:B------:R-:W-:Y:S01]  /*0000*/  LDC R1, c[0x0][0x37c] ;  /* 0x0000df00ff017b82 */ /* 0x000fe20000000800 */
[----:B------:R-:W0:Y:S07]  /*0010*/  S2R R7, SR_TID.Y ;  /* 0x0000000000077919 */ /* 0x000e2e0000002200 */
[----:B------:R-:W1:Y:S01]  /*0020*/  LDC R0, c[0x0][0x360] ;  /* 0x0000d800ff007b82 */ /* 0x000e620000000800 */
[----:B------:R-:W1:Y:S07]  /*0030*/  S2R R5, SR_TID.X ;  /* 0x0000000000057919 */ /* 0x000e6e0000002100 */
[----:B------:R-:W0:Y:S08]  /*0040*/  S2UR UR5, SR_CTAID.Y ;  /* 0x00000000000579c3 */ /* 0x000e300000002600 */
[----:B------:R-:W0:Y:S08]  /*0050*/  LDC R6, c[0x0][0x364] ;  /* 0x0000d900ff067b82 */ /* 0x000e300000000800 */
[----:B------:R-:W2:Y:S08]  /*0060*/  LDC.64 R2, c[0x0][0x390] ;  /* 0x0000e400ff027b82 */ /* 0x000eb00000000a00 */
[----:B------:R-:W1:Y:S01]  /*0070*/  S2UR UR4, SR_CTAID.X ;  /* 0x00000000000479c3 */ /* 0x000e620000002500 */
[----:B0-----:R-:W-:Y:S01]  /*0080*/  IMAD R6, R6, UR5, R7 ;  /* 0x0000000506067c24 */ /* 0x001fe2000f8e0207 */
[----:B--2---:R-:W-:-:S04]  /*0090*/  IADD3 R7, PT, PT, R2, -0x1, RZ ;  /* 0xffffffff02077810 */ /* 0x004fc80007ffe0ff */
[----:B------:R-:W-:Y:S01]  /*00a0*/  ISETP.GE.AND P0, PT, R6, R7, PT ;  /* 0x000000070600720c */ /* 0x000fe20003f06270 */
[----:B-1----:R-:W-:Y:S01]  /*00b0*/  IMAD R0, R0, UR4, R5 ;  /* 0x0000000400007c24 */ /* 0x002fe2000f8e0205 */
[----:B------:R-:W-:-:S04]  /*00c0*/  IADD3 R5, PT, PT, R3, -0x1, RZ ;  /* 0xffffffff03057810 */ /* 0x000fc80007ffe0ff */
[----:B------:R-:W-:-:S13]  /*00d0*/  ISETP.GE.OR P0, PT, R0, R5, P0 ;  /* 0x000000050000720c */ /* 0x000fda0000706670 */
[----:B------:R-:W-:Y:S05]  /*00e0*/  @P0 EXIT ;  /* 0x000000000000094d */ /* 0x000fea0003800000 */
[----:B------:R-:W0:Y:S01]  /*00f0*/  LDC.64 R4, c[0x0][0x380] ;  /* 0x0000e000ff047b82 */ /* 0x000e220000000a00 */
[----:B------:R-:W1:Y:S01]  /*0100*/  LDCU.64 UR6, c[0x0][0x380] ;  /* 0x00007000ff0677ac */ /* 0x000e620008000a00 */
[----:B------:R-:W-:Y:S01]  /*0110*/  IMAD R7, R6, R3, RZ ;  /* 0x0000000306077224 */ /* 0x000fe200078e02ff */
[----:B------:R-:W-:Y:S01]  /*0120*/  SHF.R.S32.HI R6, RZ, 0x1f, R0 ;  /* 0x0000001fff067819 */ /* 0x000fe20000011400 */
[----:B------:R-:W2:Y:S03]  /*0130*/  LDCU.64 UR4, c[0x0][0x358] ;  /* 0x00006b00ff0477ac */ /* 0x000ea60008000a00 */
[CC--:B------:R-:W-:Y:S02]  /*0140*/  IADD3 R8, P0, PT, R0.reuse, R7.reuse, RZ ;  /* 0x0000000700087210 */ /* 0x0c0fe40007f1e0ff */
[----:B------:R-:W-:Y:S02]  /*0150*/  IADD3 R9, PT, PT, R0, R7, RZ ;  /* 0x0000000700097210 */ /* 0x000fe40007ffe0ff */
[----:B------:R-:W-:-:S02]  /*0160*/  LEA.HI.X.SX32 R7, R7, R6, 0x1, P0 ;  /* 0x0000000607077211 */ /* 0x000fc400000f0eff */
[----:B-1----:R-:W-:-:S04]  /*0170*/  LEA R10, P0, R8, UR6, 0x1 ;  /* 0x00000006080a7c11 */ /* 0x002fc8000f8008ff */
[----:B------:R-:W-:Y:S01]  /*0180*/  LEA.HI.X R11, R8, UR7, R7, 0x1, P0 ;  /* 0x00000007080b7c11 */ /* 0x000fe200080f0c07 */
[C---:B0-----:R-:W-:Y:S01]  /*0190*/  IMAD.WIDE R4, R9.reuse, 0x2, R4 ;  /* 0x0000000209047825 */ /* 0x041fe200078e0204 */
[----:B------:R-:W0:Y:S03]  /*01a0*/  LDC.64 R6, c[0x0][0x388] ;  /* 0x0000e200ff067b82 */ /* 0x000e260000000a00 */
[----:B--2---:R-:W2:Y:S04]  /*01b0*/  LDG.E.U16 R10, desc[UR4][R10.64+0x2] ;  /* 0x000002040a0a7981 */ /* 0x004ea8000c1e1500 */
[----:B------:R-:W2:Y:S01]  /*01c0*/  LDG.E.U16 R13, desc[UR4][R4.64] ;  /* 0x00000004040d7981 */ /* 0x000ea2000c1e1500 */
[----:B0-----:R-:W-:-:S04]  /*01d0*/  IMAD.WIDE R6, R9, 0x2, R6 ;  /* 0x0000000209067825 */ /* 0x001fc800078e0206 */
[----:B------:R-:W-:-:S04]  /*01e0*/  IMAD.WIDE R8, R3, 0x2, R4 ;  /* 0x0000000203087825 */ /* 0x000fc800078e0204 */
[----:B--2---:R-:W-:-:S05]  /*01f0*/  HADD2 R13, R10.H0_H0, -R13.H0_H0 ;  /* 0xa000000d0a0d7230 */ /* 0x004fca0000000800 */
[----:B------:R-:W-:-:S05]  /*0200*/  PRMT R0, R13, 0x7610, R0 ;  /* 0x000076100d007816 */ /* 0x000fca0000000000 */
[----:B------:R-:W-:Y:S04]  /*0210*/  STG.E.U16 desc[UR4][R6.64], R0 ;  /* 0x0000000006007986 */ /* 0x000fe8000c101504 */
[----:B------:R-:W2:Y:S04]  /*0220*/  LDG.E.U16 R8, desc[UR4][R8.64] ;  /* 0x0000000408087981 */ /* 0x000ea8000c1e1500 */
[----:B------:R-:W2:Y:S01]  /*0230*/  LDG.E.U16 R13, desc[UR4][R4.64] ;  /* 0x00000004040d7981 */ /* 0x000ea2000c1e1500 */
[----:B------:R-:W-:-:S04]  /*0240*/  IMAD R3, R3, R2, RZ ;  /* 0x0000000203037224 */ /* 0x000fc800078e02ff */
[----:B------:R-:W-:-:S04]  /*0250*/  IMAD.WIDE R2, R3, 0x2, R6 ;  /* 0x0000000203027825 */ /* 0x000fc800078e0206 */
[----:B--2---:R-:W-:-:S05]  /*0260*/  HADD2 R13, R8.H0_H0, -R13.H0_H0 ;  /* 0xa000000d080d7230 */ /* 0x004fca0000000800 */
[----:B------:R-:W-:Y:S01]  /*0270*/  STG.E.U16 desc[UR4][R2.64], R13 ;  /* 0x0000000d02007986 */ /* 0x000fe2000c101504 */
[----:B------:R-:W-:Y:S05]  /*0280*/  EXIT ;  /* 0x000000000000794d */ /* 0x000fea0003800000 */
.L_x_0:
[----:B------:R-:W-:-:S00]  /*0290*/  BRA `(.L_x_0) ;  /* 0xfffffffc00fc7947 */ /* 0x000fc0000383ffff */
[----:B------:R-:W-:-:S00]  /*02a0*/  NOP ;  /* 0x0000000000007918 */ /* 0x000fc00000000000 */
        /* <DEDUP_REMOVED lines=13> */
.L_x_1:


//--------------------- .nv.shared.reserved.0     --------------------------
	.section	.nv.shared.reserved.0,"aw",@nobits
	.weak		__nv_reservedSMEM_offset_0_alias
	.size		__nv_reservedSMEM_offset_0_alias, 0, 64
	.other		__nv_reservedSMEM_offset_0_alias,@"STO_CUDA_RESERVED_SHARED STV_DEFAULT"
__nv_reservedSMEM_offset_0_alias:
	.zero		0
	.zero		64


//--------------------- .nv.constant0._Z26image_gradient_kernel_fp16PK6__halfPS_ii --------------------------
	.section	.nv.constant0._Z26image_gradient_kernel_fp16PK6__halfPS_ii,"a",@progbits
	.sectionflags	@""
	.align	4
.nv.constant0._Z26image_gradient_kernel_fp16PK6__halfPS_ii:
	.zero		920


//--------------------- SYMBOLS --------------------------

	.type		.nv.reservedSmem.offset0,@object
	.size		.nv.reservedSmem.offset0,0x4
